	.headerflags	@"EF_CUDA_TEXMODE_UNIFIED EF_CUDA_64BIT_ADDRESS EF_CUDA_ACCELERATORS EF_CUDA_SM90 EF_CUDA_VIRTUAL_SM(EF_CUDA_SM90)"
	.elftype	@"ET_EXEC"


//--------------------- .nv.info                  --------------------------
	.section	.nv.info,"",@"SHT_CUDA_INFO"
	.align	4


	//----- nvinfo : EIATTR_REGCOUNT
	.align		4
        /*0000*/ 	.byte	0x04, 0x2f
        /*0002*/ 	.short	(.L_1 - .L_0)
	.align		4
.L_0:
        /*0004*/ 	.word	index@(triton_poi_fused_threshold_backward_23)
        /*0008*/ 	.word	0x00000019


	//----- nvinfo : EIATTR_MIN_STACK_SIZE
	.align		4
.L_1:
        /*000c*/ 	.byte	0x04, 0x12
        /*000e*/ 	.short	(.L_3 - .L_2)
	.align		4
.L_2:
        /*0010*/ 	.word	index@(triton_poi_fused_threshold_backward_23)
        /*0014*/ 	.word	0x00000000


	//----- nvinfo : EIATTR_FRAME_SIZE
	.align		4
.L_3:
        /*0018*/ 	.byte	0x04, 0x11
        /*001a*/ 	.short	(.L_5 - .L_4)
	.align		4
.L_4:
        /*001c*/ 	.word	index@(triton_poi_fused_threshold_backward_23)
        /*0020*/ 	.word	0x00000000


	//----- nvinfo : EIATTR_MIN_STACK_SIZE
	.align		4
.L_5:
        /*0024*/ 	.byte	0x04, 0x12
        /*0026*/ 	.short	(.L_7 - .L_6)
	.align		4
.L_6:
        /*0028*/ 	.word	index@(triton_poi_fused_threshold_backward_23)
        /*002c*/ 	.word	0x00000000
.L_7:


//--------------------- .nv.info.triton_poi_fused_threshold_backward_23 --------------------------
	.section	.nv.info.triton_poi_fused_threshold_backward_23,"",@"SHT_CUDA_INFO"
	.sectionflags	@""
	.align	4


	//----- nvinfo : EIATTR_CUDA_API_VERSION
	.align		4
        /*0000*/ 	.byte	0x04, 0x37
        /*0002*/ 	.short	(.L_9 - .L_8)
.L_8:
        /*0004*/ 	.word	0x0000007c


	//----- nvinfo : EIATTR_KPARAM_INFO
	.align		4
.L_9:
        /*0008*/ 	.byte	0x04, 0x17
        /*000a*/ 	.short	(.L_11 - .L_10)
.L_10:
        /*000c*/ 	.word	0x00000000
        /*0010*/ 	.short	0x0003
        /*0012*/ 	.short	0x0014
        /*0014*/ 	.byte	0x00, 0xf0, 0x11, 0x00


	//----- nvinfo : EIATTR_KPARAM_INFO
	.align		4
.L_11:
        /*0018*/ 	.byte	0x04, 0x17
        /*001a*/ 	.short	(.L_13 - .L_12)
.L_12:
        /*001c*/ 	.word	0x00000000
        /*0020*/ 	.short	0x0002
        /*0022*/ 	.short	0x0010
        /*0024*/ 	.byte	0x00, 0xf0, 0x11, 0x00


	//----- nvinfo : EIATTR_KPARAM_INFO
	.align		4
.L_13:
        /*0028*/ 	.byte	0x04, 0x17
        /*002a*/ 	.short	(.L_15 - .L_14)
.L_14:
        /*002c*/ 	.word	0x00000000
        /*0030*/ 	.short	0x0001
        /*0032*/ 	.short	0x0008
        /*0034*/ 	.byte	0x00, 0xf4, 0x21, 0x00


	//----- nvinfo : EIATTR_KPARAM_INFO
	.align		4
.L_15:
        /*0038*/ 	.byte	0x04, 0x17
        /*003a*/ 	.short	(.L_17 - .L_16)
.L_16:
        /*003c*/ 	.word	0x00000000
        /*0040*/ 	.short	0x0000
        /*0042*/ 	.short	0x0000
        /*0044*/ 	.byte	0x00, 0xf4, 0x21, 0x00


	//----- nvinfo : EIATTR_SPARSE_MMA_MASK
	.align		4
.L_17:
        /*0048*/ 	.byte	0x03, 0x50
        /*004a*/ 	.short	0x0000


	//----- nvinfo : EIATTR_MAXREG_COUNT
	.align		4
        /*004c*/ 	.byte	0x03, 0x1b
        /*004e*/ 	.short	0x00ff


	//----- nvinfo : EIATTR_EXIT_INSTR_OFFSETS
	.align		4
        /*0050*/ 	.byte	0x04, 0x1c
        /*0052*/ 	.short	(.L_19 - .L_18)


	//   ....[0]....
.L_18:
        /*0054*/ 	.word	0x000006b0


	//   ....[1]....
        /*0058*/ 	.word	0x000006d0


	//----- nvinfo : EIATTR_REQNTID
	.align		4
.L_19:
        /*005c*/ 	.byte	0x04, 0x10
        /*005e*/ 	.short	(.L_21 - .L_20)
.L_20:
        /*0060*/ 	.word	0x00000080
        /*0064*/ 	.word	0x00000001
        /*0068*/ 	.word	0x00000001


	//----- nvinfo : EIATTR_CBANK_PARAM_SIZE
	.align		4
.L_21:
        /*006c*/ 	.byte	0x03, 0x19
        /*006e*/ 	.short	0x0018


	//----- nvinfo : EIATTR_PARAM_CBANK
	.align		4
        /*0070*/ 	.byte	0x04, 0x0a
        /*0072*/ 	.short	(.L_23 - .L_22)
	.align		4
.L_22:
        /*0074*/ 	.word	index@(.nv.constant0.triton_poi_fused_threshold_backward_23)
        /*0078*/ 	.short	0x0210
        /*007a*/ 	.short	0x0018


	//----- nvinfo : EIATTR_SW_WAR
	.align		4
.L_23:
        /*007c*/ 	.byte	0x04, 0x36
        /*007e*/ 	.short	(.L_25 - .L_24)
.L_24:
        /*0080*/ 	.word	0x00000008
.L_25:


//--------------------- .nv.callgraph             --------------------------
	.section	.nv.callgraph,"",@"SHT_CUDA_CALLGRAPH"
	.align	4
	.sectionentsize	8
	.align		4
        /*0000*/ 	.word	0x00000000
	.align		4
        /*0004*/ 	.word	0xffffffff
	.align		4
        /*0008*/ 	.word	0x00000000
	.align		4
        /*000c*/ 	.word	0xfffffffe
	.align		4
        /*0010*/ 	.word	0x00000000
	.align		4
        /*0014*/ 	.word	0xfffffffd
	.align		4
        /*0018*/ 	.word	0x00000000
	.align		4
        /*001c*/ 	.word	0xfffffffc


//--------------------- .text.triton_poi_fused_threshold_backward_23 --------------------------
	.section	.text.triton_poi_fused_threshold_backward_23,"ax",@progbits
	.sectionflags	@"SHF_BARRIERS=1"
	.align	128
        .global         triton_poi_fused_threshold_backward_23
        .type           triton_poi_fused_threshold_backward_23,@function
        .size           triton_poi_fused_threshold_backward_23,(.L_x_1 - triton_poi_fused_threshold_backward_23)
        .other          triton_poi_fused_threshold_backward_23,@"STO_CUDA_ENTRY STV_DEFAULT"
triton_poi_fused_threshold_backward_23:
.text.triton_poi_fused_threshold_backward_23:
[----:B------:R-:W0:Y:S02]  /*0000*/  LDC R1, c[0x0][0x28] ;  /* 0x00000a00ff017b82 */ /* 0x000e240000000800 */
[----:B------:R-:W1:Y:S01]  /*0010*/  S2R R2, SR_TID.X ;  /* 0x0000000000027919 */ /* 0x000e620000002100 */
[----:B------:R-:W2:Y:S01]  /*0020*/  LDC.64 R8, c[0x0][0x210] ;  /* 0x00008400ff087b82 */ /* 0x000ea20000000a00 */
[----:B------:R-:W-:Y:S01]  /*0030*/  ULDC.64 UR6, c[0x0][0x208] ;  /* 0x0000820000067ab9 */ /* 0x000fe20000000a00 */
[----:B------:R-:W3:Y:S01]  /*0040*/  S2R R0, SR_CTAID.X ;  /* 0x0000000000007919 */ /* 0x000ee20000002500 */
[----:B------:R-:W4:Y:S01]  /*0050*/  S2R R12, SR_CTAID.Y ;  /* 0x00000000000c7919 */ /* 0x000f220000002600 */
[----:B-1----:R-:W-:Y:S01]  /*0060*/  SHF.R.U32.HI R14, RZ, 0x2, R2 ;  /* 0x00000002ff0e7819 */ /* 0x002fe20000011602 */
[----:B------:R-:W-:Y:S02]  /*0070*/  IMAD.SHL.U32 R5, R2, 0x4, RZ ;  /* 0x0000000402057824 */ /* 0x000fe400078e00ff */
[----:B---3--:R-:W-:Y:S01]  /*0080*/  IMAD.SHL.U32 R0, R0, 0x10, RZ ;  /* 0x0000001000007824 */ /* 0x008fe200078e00ff */
[----:B------:R-:W-:Y:S01]  /*0090*/  SGXT.U32 R14, R14, 0x5 ;  /* 0x000000050e0e781a */ /* 0x000fe20000000000 */
[----:B----4-:R-:W-:-:S03]  /*00a0*/  IMAD.SHL.U32 R3, R12, 0x40, RZ ;  /* 0x000000400c037824 */ /* 0x010fc600078e00ff */
[----:B------:R-:W-:Y:S02]  /*00b0*/  LOP3.LUT R5, R0, 0xc, R5, 0xf8, !PT ;  /* 0x0000000c00057812 */ /* 0x000fe400078ef805 */
[----:B------:R-:W-:Y:S02]  /*00c0*/  LOP3.LUT R4, R3, R14, RZ, 0xfc, !PT ;  /* 0x0000000e03047212 */ /* 0x000fe400078efcff */
[----:B------:R-:W-:-:S03]  /*00d0*/  ISETP.GE.AND P0, PT, R5, 0x10, PT ;  /* 0x000000100500780c */ /* 0x000fc60003f06270 */
[----:B------:R-:W-:-:S04]  /*00e0*/  IMAD R11, R4, 0x10, R5 ;  /* 0x00000010040b7824 */ /* 0x000fc800078e0205 */
[----:B--2---:R-:W-:-:S04]  /*00f0*/  IMAD.WIDE R4, R11, 0x4, R8 ;  /* 0x000000040b047825 */ /* 0x004fc800078e0208 */
[----:B------:R-:W-:Y:S02]  /*0100*/  VIADD R11, R11, 0x200 ;  /* 0x000002000b0b7836 */ /* 0x000fe40000000000 */
[----:B------:R-:W2:Y:S02]  /*0110*/  @!P0 LDG.E.EL.128 R4, desc[UR6][R4.64] ;  /* 0x0000000604048981 */ /* 0x000ea4000c2e1d00 */
[----:B------:R-:W-:-:S06]  /*0120*/  IMAD.WIDE R8, R11, 0x4, R8 ;  /* 0x000000040b087825 */ /* 0x000fcc00078e0208 */
[----:B------:R-:W3:Y:S01]  /*0130*/  @!P0 LDG.E.EL.128 R8, desc[UR6][R8.64] ;  /* 0x0000000608088981 */ /* 0x000ee2000c2e1d00 */
[----:B------:R-:W1:Y:S01]  /*0140*/  S2UR UR5, SR_CgaCtaId ;  /* 0x00000000000579c3 */ /* 0x000e620000008800 */
[C---:B------:R-:W-:Y:S01]  /*0150*/  IMAD.SHL.U32 R13, R2.reuse, 0x100, RZ ;  /* 0x00000100020d7824 */ /* 0x040fe200078e00ff */
[----:B------:R-:W-:Y:S01]  /*0160*/  UMOV UR4, 0x400 ;  /* 0x0000040000047882 */ /* 0x000fe20000000000 */
[C---:B------:R-:W-:Y:S01]  /*0170*/  IMAD.SHL.U32 R16, R2.reuse, 0x8, RZ ;  /* 0x0000000802107824 */ /* 0x040fe200078e00ff */
[----:B------:R-:W-:Y:S02]  /*0180*/  LOP3.LUT R18, R2, 0x78, RZ, 0xc0, !PT ;  /* 0x0000007802127812 */ /* 0x000fe400078ec0ff */
[----:B------:R-:W-:Y:S02]  /*0190*/  LOP3.LUT R17, R13, 0x300, RZ, 0xc0, !PT ;  /* 0x000003000d117812 */ /* 0x000fe400078ec0ff */
[----:B------:R-:W-:Y:S02]  /*01a0*/  LOP3.LUT R13, R16, 0x3f8, RZ, 0xc0, !PT ;  /* 0x000003f8100d7812 */ /* 0x000fe400078ec0ff */
[----:B------:R-:W-:-:S02]  /*01b0*/  SHF.R.U32.HI R15, RZ, 0x3, R17 ;  /* 0x00000003ff0f7819 */ /* 0x000fc40000011611 */
[C---:B------:R-:W-:Y:S02]  /*01c0*/  LOP3.LUT R19, R17.reuse, 0x80, RZ, 0xfc, !PT ;  /* 0x0000008011137812 */ /* 0x040fe400078efcff */
[----:B------:R-:W-:Y:S02]  /*01d0*/  LOP3.LUT R15, R15, R17, R14, 0xfe, !PT ;  /* 0x000000110f0f7212 */ /* 0x000fe400078efe0e */
[C---:B------:R-:W-:Y:S02]  /*01e0*/  LOP3.LUT R14, R17.reuse, R14, RZ, 0xfc, !PT ;  /* 0x0000000e110e7212 */ /* 0x040fe400078efcff */
[----:B------:R-:W-:Y:S02]  /*01f0*/  LOP3.LUT R21, R17, 0xc0, RZ, 0xfc, !PT ;  /* 0x000000c011157812 */ /* 0x000fe400078efcff */
[-C--:B------:R-:W-:Y:S02]  /*0200*/  LEA.HI R19, R19, R14.reuse, RZ, 0x1d ;  /* 0x0000000e13137211 */ /* 0x080fe400078fe8ff */
[----:B------:R-:W-:Y:S01]  /*0210*/  LEA.HI R21, R21, R14, RZ, 0x1d ;  /* 0x0000000e15157211 */ /* 0x000fe200078fe8ff */
[----:B-1----:R-:W-:Y:S01]  /*0220*/  UPRMT UR4, UR5, 0x654, UR4 ;  /* 0x0000065405047896 */ /* 0x002fe20008000004 */
[----:B------:R-:W-:-:S05]  /*0230*/  LOP3.LUT R3, R3, 0x38, R16, 0xf8, !PT ;  /* 0x0000003803037812 */ /* 0x000fca00078ef810 */
[----:B------:R-:W-:Y:S02]  /*0240*/  IADD3 R13, R13, UR4, R18 ;  /* 0x000000040d0d7c10 */ /* 0x000fe4000fffe012 */
[----:B--2---:R-:W-:Y:S02]  /*0250*/  FSETP.GTU.AND P3, PT, R6, RZ, !P0 ;  /* 0x000000ff0600720b */ /* 0x004fe4000476c000 */
[----:B------:R-:W-:Y:S02]  /*0260*/  FSETP.GTU.AND P1, PT, R4, RZ, !P0 ;  /* 0x000000ff0400720b */ /* 0x000fe4000472c000 */
[----:B------:R-:W-:Y:S02]  /*0270*/  FSETP.GTU.AND P2, PT, R5, RZ, !P0 ;  /* 0x000000ff0500720b */ /* 0x000fe4000474c000 */
[----:B------:R-:W-:Y:S02]  /*0280*/  LOP3.LUT R5, R17, 0x40, RZ, 0xfc, !PT ;  /* 0x0000004011057812 */ /* 0x000fe400078efcff */
[----:B------:R-:W-:-:S02]  /*0290*/  SEL R18, RZ, 0x1, P3 ;  /* 0x00000001ff127807 */ /* 0x000fc40001800000 */
[----:B------:R-:W-:Y:S02]  /*02a0*/  FSETP.GTU.AND P4, PT, R7, RZ, !P0 ;  /* 0x000000ff0700720b */ /* 0x000fe4000478c000 */
[----:B------:R-:W-:Y:S02]  /*02b0*/  SEL R4, RZ, 0x1, P1 ;  /* 0x00000001ff047807 */ /* 0x000fe40000800000 */
[----:B------:R-:W-:Y:S02]  /*02c0*/  SEL R6, RZ, 0x1, P2 ;  /* 0x00000001ff067807 */ /* 0x000fe40001000000 */
[----:B---3--:R-:W-:Y:S01]  /*02d0*/  FSETP.GTU.AND P3, PT, R8, RZ, !P0 ;  /* 0x000000ff0800720b */ /* 0x008fe2000476c000 */
[----:B------:R-:W-:Y:S01]  /*02e0*/  STS.U8 [R15+UR4], R4 ;  /* 0x000000040f007988 */ /* 0x000fe20008000004 */
[----:B------:R-:W-:Y:S02]  /*02f0*/  LEA.HI R17, R5, R14, RZ, 0x1d ;  /* 0x0000000e05117211 */ /* 0x000fe400078fe8ff */
[----:B------:R-:W-:-:S02]  /*0300*/  FSETP.GTU.AND P2, PT, R9, RZ, !P0 ;  /* 0x000000ff0900720b */ /* 0x000fc4000474c000 */
[----:B------:R-:W-:Y:S01]  /*0310*/  FSETP.GTU.AND P1, PT, R10, RZ, !P0 ;  /* 0x000000ff0a00720b */ /* 0x000fe2000472c000 */
[----:B------:R1:W-:Y:S01]  /*0320*/  STS.U8 [R17+UR4+0x40], R6 ;  /* 0x0000400611007988 */ /* 0x0003e20008000004 */
[----:B------:R-:W-:Y:S02]  /*0330*/  FSETP.GTU.AND P0, PT, R11, RZ, !P0 ;  /* 0x000000ff0b00720b */ /* 0x000fe4000470c000 */
[----:B------:R-:W-:Y:S01]  /*0340*/  SEL R8, RZ, 0x1, P4 ;  /* 0x00000001ff087807 */ /* 0x000fe20002000000 */
[----:B------:R-:W-:Y:S01]  /*0350*/  STS.U8 [R19+UR4+0x80], R18 ;  /* 0x0000801213007988 */ /* 0x000fe20008000004 */
[----:B------:R-:W-:Y:S02]  /*0360*/  SEL R10, RZ, 0x1, P3 ;  /* 0x00000001ff0a7807 */ /* 0x000fe40001800000 */
[----:B------:R-:W-:Y:S01]  /*0370*/  SEL R14, RZ, 0x1, P2 ;  /* 0x00000001ff0e7807 */ /* 0x000fe20001000000 */
[----:B------:R-:W-:Y:S01]  /*0380*/  STS.U8 [R21+UR4+0xc0], R8 ;  /* 0x0000c00815007988 */ /* 0x000fe20008000004 */
[----:B------:R-:W-:-:S02]  /*0390*/  SEL R20, RZ, 0x1, P1 ;  /* 0x00000001ff147807 */ /* 0x000fc40000800000 */
[----:B------:R-:W-:Y:S01]  /*03a0*/  SEL R22, RZ, 0x1, P0 ;  /* 0x00000001ff167807 */ /* 0x000fe20000000000 */
[----:B------:R-:W-:Y:S01]  /*03b0*/  STS.U8 [R15+UR4+0x20], R10 ;  /* 0x0000200a0f007988 */ /* 0x000fe20008000004 */
[----:B-1----:R-:W-:Y:S02]  /*03c0*/  SHF.R.S32.HI R6, RZ, 0x19, R12 ;  /* 0x00000019ff067819 */ /* 0x002fe4000001140c */
[----:B------:R-:W-:Y:S01]  /*03d0*/  SHF.R.U32.HI R7, RZ, 0x3, R2 ;  /* 0x00000003ff077819 */ /* 0x000fe20000011602 */
[----:B------:R-:W-:Y:S01]  /*03e0*/  STS.U8 [R17+UR4+0x60], R14 ;  /* 0x0000600e11007988 */ /* 0x000fe20008000004 */
[----:B------:R-:W-:Y:S02]  /*03f0*/  SGXT R6, R6, 0x1 ;  /* 0x000000010606781a */ /* 0x000fe40000000200 */
[----:B------:R-:W-:Y:S01]  /*0400*/  SGXT.U32 R7, R7, 0x4 ;  /* 0x000000040707781a */ /* 0x000fe20000000000 */
[----:B------:R-:W-:Y:S01]  /*0410*/  STS.U8 [R19+UR4+0xa0], R20 ;  /* 0x0000a01413007988 */ /* 0x000fe20008000004 */
[----:B------:R-:W-:-:S02]  /*0420*/  LEA.HI R6, R6, R3, RZ, 0xa ;  /* 0x0000000306067211 */ /* 0x000fc400078f50ff */
[----:B------:R-:W-:Y:S01]  /*0430*/  LOP3.LUT R7, R0, R7, RZ, 0xfc, !PT ;  /* 0x0000000700077212 */ /* 0x000fe200078efcff */
[----:B------:R-:W-:Y:S01]  /*0440*/  STS.U8 [R21+UR4+0xe0], R22 ;  /* 0x0000e01615007988 */ /* 0x000fe20008000004 */
[C---:B------:R-:W-:Y:S01]  /*0450*/  LOP3.LUT R2, R6.reuse, 0xfffffc00, RZ, 0xc0, !PT ;  /* 0xfffffc0006027812 */ /* 0x040fe200078ec0ff */
[----:B------:R-:W-:Y:S01]  /*0460*/  IMAD.SHL.U32 R6, R6, 0x10, RZ ;  /* 0x0000001006067824 */ /* 0x000fe200078e00ff */
[----:B------:R-:W-:Y:S01]  /*0470*/  BAR.SYNC.DEFER_BLOCKING 0x0 ;  /* 0x0000000000007b1d */ /* 0x000fe20000010000 */
[----:B------:R-:W-:Y:S02]  /*0480*/  ISETP.GE.AND P0, PT, R7, 0x10, PT ;  /* 0x000000100700780c */ /* 0x000fe40003f06270 */
[----:B------:R-:W-:Y:S01]  /*0490*/  IMAD.IADD R2, R3, 0x1, -R2 ;  /* 0x0000000103027824 */ /* 0x000fe200078e0a02 */
[----:B------:R-:W-:-:S03]  /*04a0*/  LOP3.LUT R3, R6, 0xffffc000, RZ, 0xc0, !PT ;  /* 0xffffc00006037812 */ /* 0x000fc600078ec0ff */
[----:B------:R-:W-:Y:S01]  /*04b0*/  IMAD R2, R7, 0x400, R2 ;  /* 0x0000040007027824 */ /* 0x000fe200078e0202 */
[----:B------:R-:W-:-:S03]  /*04c0*/  ULDC.64 UR4, c[0x0][0x218] ;  /* 0x0000860000047ab9 */ /* 0x000fc60000000a00 */
[----:B------:R-:W-:-:S05]  /*04d0*/  IMAD.IADD R3, R2, 0x1, R3 ;  /* 0x0000000102037824 */ /* 0x000fca00078e0203 */
[----:B------:R-:W-:-:S04]  /*04e0*/  IADD3 R2, P1, R3, UR4, RZ ;  /* 0x0000000403027c10 */ /* 0x000fc8000ff3e0ff */
[----:B------:R-:W-:Y:S01]  /*04f0*/  LEA.HI.X.SX32 R3, R3, UR5, 0x1, P1 ;  /* 0x0000000503037c11 */ /* 0x000fe200088f0eff */
[----:B------:R-:W1:Y:S02]  /*0500*/  LDS.64 R4, [R13] ;  /* 0x000000000d047984 */ /* 0x000e640000000a00 */
[C---:B-1----:R-:W-:Y:S02]  /*0510*/  PRMT R0, R4.reuse, 0x7772, RZ ;  /* 0x0000777204007816 */ /* 0x042fe400000000ff */
[C---:B------:R-:W-:Y:S02]  /*0520*/  PRMT R9, R4.reuse, 0x7771, RZ ;  /* 0x0000777104097816 */ /* 0x040fe400000000ff */
[----:B------:R-:W-:Y:S02]  /*0530*/  PRMT R6, R5, 0x7772, RZ ;  /* 0x0000777205067816 */ /* 0x000fe400000000ff */
[----:B------:R-:W-:Y:S02]  /*0540*/  PRMT R9, R9, 0x5410, R0 ;  /* 0x0000541009097816 */ /* 0x000fe40000000000 */
[----:B------:R-:W-:-:S02]  /*0550*/  PRMT R0, R4, 0x7770, RZ ;  /* 0x0000777004007816 */ /* 0x000fc400000000ff */
[----:B------:R-:W-:Y:S02]  /*0560*/  LOP3.LUT R9, R9, 0x10001, RZ, 0xc0, !PT ;  /* 0x0001000109097812 */ /* 0x000fe400078ec0ff */
[----:B------:R-:W-:Y:S02]  /*0570*/  PRMT R11, R5, 0x7771, RZ ;  /* 0x00007771050b7816 */ /* 0x000fe400000000ff */
[----:B------:R-:W-:Y:S02]  /*0580*/  LOP3.LUT R13, R0, 0x1, RZ, 0xc0, !PT ;  /* 0x00000001000d7812 */ /* 0x000fe400078ec0ff */
[----:B------:R-:W-:Y:S02]  /*0590*/  LOP3.LUT R0, R9, 0xffff, RZ, 0xc0, !PT ;  /* 0x0000ffff09007812 */ /* 0x000fe400078ec0ff */
[----:B------:R-:W-:Y:S02]  /*05a0*/  PRMT R6, R11, 0x5410, R6 ;  /* 0x000054100b067816 */ /* 0x000fe40000000006 */
[----:B------:R-:W-:-:S02]  /*05b0*/  PRMT R13, R13, 0x3340, R0 ;  /* 0x000033400d0d7816 */ /* 0x000fc40000000000 */
[----:B------:R-:W-:Y:S02]  /*05c0*/  SHF.R.U32.HI R4, RZ, 0x18, R4 ;  /* 0x00000018ff047819 */ /* 0x000fe40000011604 */
[----:B------:R-:W-:Y:S02]  /*05d0*/  PRMT R0, R5, 0x7770, RZ ;  /* 0x0000777005007816 */ /* 0x000fe400000000ff */
[----:B------:R-:W-:Y:S02]  /*05e0*/  LOP3.LUT R6, R6, 0x10001, RZ, 0xc0, !PT ;  /* 0x0001000106067812 */ /* 0x000fe400078ec0ff */
[----:B------:R-:W-:Y:S02]  /*05f0*/  SHF.R.U32.HI R7, RZ, 0x18, R5 ;  /* 0x00000018ff077819 */ /* 0x000fe40000011605 */
[----:B------:R-:W-:Y:S02]  /*0600*/  SGXT.U32 R5, R4, 0x1 ;  /* 0x000000010405781a */ /* 0x000fe40000000000 */
[----:B------:R-:W-:-:S02]  /*0610*/  LOP3.LUT R11, R0, 0x1, RZ, 0xc0, !PT ;  /* 0x00000001000b7812 */ /* 0x000fc400078ec0ff */
[----:B------:R-:W-:Y:S02]  /*0620*/  PRMT R0, R9, 0x7732, RZ ;  /* 0x0000773209007816 */ /* 0x000fe400000000ff */
[C---:B------:R-:W-:Y:S02]  /*0630*/  PRMT R4, R6.reuse, 0x7732, RZ ;  /* 0x0000773206047816 */ /* 0x040fe400000000ff */
[----:B------:R-:W-:Y:S02]  /*0640*/  LOP3.LUT R6, R6, 0xffff, RZ, 0xc0, !PT ;  /* 0x0000ffff06067812 */ /* 0x000fe400078ec0ff */
[----:B------:R-:W-:Y:S02]  /*0650*/  SGXT.U32 R7, R7, 0x1 ;  /* 0x000000010707781a */ /* 0x000fe40000000000 */
[----:B------:R-:W-:Y:S02]  /*0660*/  PRMT R0, R0, 0x3340, R5 ;  /* 0x0000334000007816 */ /* 0x000fe40000000005 */
[----:B------:R-:W-:-:S02]  /*0670*/  PRMT R6, R11, 0x3340, R6 ;  /* 0x000033400b067816 */ /* 0x000fc40000000006 */
[----:B------:R-:W-:Y:S02]  /*0680*/  PRMT R5, R4, 0x3340, R7 ;  /* 0x0000334004057816 */ /* 0x000fe40000000007 */
[----:B------:R-:W-:Y:S02]  /*0690*/  PRMT R4, R13, 0x5410, R0 ;  /* 0x000054100d047816 */ /* 0x000fe40000000000 */
[----:B------:R-:W-:Y:S01]  /*06a0*/  PRMT R5, R6, 0x5410, R5 ;  /* 0x0000541006057816 */ /* 0x000fe20000000005 */
[----:B------:R-:W-:Y:S06]  /*06b0*/  @P0 EXIT ;  /* 0x000000000000094d */ /* 0x000fec0003800000 */
[----:B------:R-:W-:Y:S01]  /*06c0*/  STG.E.64 desc[UR6][R2.64], R4 ;  /* 0x0000000402007986 */ /* 0x000fe2000c101b06 */
[----:B------:R-:W-:Y:S05]  /*06d0*/  EXIT ;  /* 0x000000000000794d */ /* 0x000fea0003800000 */
.L_x_0:
[----:B------:R-:W-:-:S00]  /*06e0*/  BRA `(.L_x_0) ;  /* 0xfffffffc00fc7947 */ /* 0x000fc0000383ffff */
[----:B------:R-:W-:-:S00]  /*06f0*/  NOP ;  /* 0x0000000000007918 */ /* 0x000fc00000000000 */
        /* <DEDUP_REMOVED lines=8> */
.L_x_1:


//--------------------- .nv.shared.triton_poi_fused_threshold_backward_23 --------------------------
	.section	.nv.shared.triton_poi_fused_threshold_backward_23,"aw",@nobits
	.sectionflags	@""
	.align	16
	.zero		1024


//--------------------- .nv.constant0.triton_poi_fused_threshold_backward_23 --------------------------
	.section	.nv.constant0.triton_poi_fused_threshold_backward_23,"a",@progbits
	.sectionflags	@""
	.align	4
.nv.constant0.triton_poi_fused_threshold_backward_23:
	.zero		552
